	.headerflags	@"EF_CUDA_TEXMODE_UNIFIED EF_CUDA_64BIT_ADDRESS EF_CUDA_ACCELERATORS EF_CUDA_SM90 EF_CUDA_VIRTUAL_SM(EF_CUDA_SM90)"
	.elftype	@"ET_EXEC"


//--------------------- .nv.info                  --------------------------
	.section	.nv.info,"",@"SHT_CUDA_INFO"
	.align	4


	//----- nvinfo : EIATTR_REGCOUNT
	.align		4
        /*0000*/ 	.byte	0x04, 0x2f
        /*0002*/ 	.short	(.L_3 - .L_2)
	.align		4
.L_2:
        /*0004*/ 	.word	index@(triton_poi_fused_cat_relu_24)
        /*0008*/ 	.word	0x0000001a


	//----- nvinfo : EIATTR_MIN_STACK_SIZE
	.align		4
.L_3:
        /*000c*/ 	.byte	0x04, 0x12
        /*000e*/ 	.short	(.L_5 - .L_4)
	.align		4
.L_4:
        /*0010*/ 	.word	index@(triton_poi_fused_cat_relu_24)
        /*0014*/ 	.word	0x00000000


	//----- nvinfo : EIATTR_FRAME_SIZE
	.align		4
.L_5:
        /*0018*/ 	.byte	0x04, 0x11
        /*001a*/ 	.short	(.L_7 - .L_6)
	.align		4
.L_6:
        /*001c*/ 	.word	index@(triton_poi_fused_cat_relu_24)
        /*0020*/ 	.word	0x00000000


	//----- nvinfo : EIATTR_MIN_STACK_SIZE
	.align		4
.L_7:
        /*0024*/ 	.byte	0x04, 0x12
        /*0026*/ 	.short	(.L_9 - .L_8)
	.align		4
.L_8:
        /*0028*/ 	.word	index@(triton_poi_fused_cat_relu_24)
        /*002c*/ 	.word	0x00000000
.L_9:


//--------------------- .nv.info.triton_poi_fused_cat_relu_24 --------------------------
	.section	.nv.info.triton_poi_fused_cat_relu_24,"",@"SHT_CUDA_INFO"
	.sectionflags	@""
	.align	4


	//----- nvinfo : EIATTR_CUDA_API_VERSION
	.align		4
        /*0000*/ 	.byte	0x04, 0x37
        /*0002*/ 	.short	(.L_11 - .L_10)
.L_10:
        /*0004*/ 	.word	0x0000007c


	//----- nvinfo : EIATTR_KPARAM_INFO
	.align		4
.L_11:
        /*0008*/ 	.byte	0x04, 0x17
        /*000a*/ 	.short	(.L_13 - .L_12)
.L_12:
        /*000c*/ 	.word	0x00000000
        /*0010*/ 	.short	0x0007
        /*0012*/ 	.short	0x0038
        /*0014*/ 	.byte	0x00, 0xf0, 0x11, 0x00


	//----- nvinfo : EIATTR_KPARAM_INFO
	.align		4
.L_13:
        /*0018*/ 	.byte	0x04, 0x17
        /*001a*/ 	.short	(.L_15 - .L_14)
.L_14:
        /*001c*/ 	.word	0x00000000
        /*0020*/ 	.short	0x0006
        /*0022*/ 	.short	0x0030
        /*0024*/ 	.byte	0x00, 0xf4, 0x21, 0x00


	//----- nvinfo : EIATTR_KPARAM_INFO
	.align		4
.L_15:
        /*0028*/ 	.byte	0x04, 0x17
        /*002a*/ 	.short	(.L_17 - .L_16)
.L_16:
        /*002c*/ 	.word	0x00000000
        /*0030*/ 	.short	0x0005
        /*0032*/ 	.short	0x0028
        /*0034*/ 	.byte	0x00, 0xf4, 0x21, 0x00


	//----- nvinfo : EIATTR_KPARAM_INFO
	.align		4
.L_17:
        /*0038*/ 	.byte	0x04, 0x17
        /*003a*/ 	.short	(.L_19 - .L_18)
.L_18:
        /*003c*/ 	.word	0x00000000
        /*0040*/ 	.short	0x0004
        /*0042*/ 	.short	0x0020
        /*0044*/ 	.byte	0x00, 0xf4, 0x21, 0x00


	//----- nvinfo : EIATTR_KPARAM_INFO
	.align		4
.L_19:
        /*0048*/ 	.byte	0x04, 0x17
        /*004a*/ 	.short	(.L_21 - .L_20)
.L_20:
        /*004c*/ 	.word	0x00000000
        /*0050*/ 	.short	0x0003
        /*0052*/ 	.short	0x0018
        /*0054*/ 	.byte	0x00, 0xf4, 0x21, 0x00


	//----- nvinfo : EIATTR_KPARAM_INFO
	.align		4
.L_21:
        /*0058*/ 	.byte	0x04, 0x17
        /*005a*/ 	.short	(.L_23 - .L_22)
.L_22:
        /*005c*/ 	.word	0x00000000
        /*0060*/ 	.short	0x0002
        /*0062*/ 	.short	0x0010
        /*0064*/ 	.byte	0x00, 0xf4, 0x21, 0x00


	//----- nvinfo : EIATTR_KPARAM_INFO
	.align		4
.L_23:
        /*0068*/ 	.byte	0x04, 0x17
        /*006a*/ 	.short	(.L_25 - .L_24)
.L_24:
        /*006c*/ 	.word	0x00000000
        /*0070*/ 	.short	0x0001
        /*0072*/ 	.short	0x0008
        /*0074*/ 	.byte	0x00, 0xf4, 0x21, 0x00


	//----- nvinfo : EIATTR_KPARAM_INFO
	.align		4
.L_25:
        /*0078*/ 	.byte	0x04, 0x17
        /*007a*/ 	.short	(.L_27 - .L_26)
.L_26:
        /*007c*/ 	.word	0x00000000
        /*0080*/ 	.short	0x0000
        /*0082*/ 	.short	0x0000
        /*0084*/ 	.byte	0x00, 0xf4, 0x21, 0x00


	//----- nvinfo : EIATTR_SPARSE_MMA_MASK
	.align		4
.L_27:
        /*0088*/ 	.byte	0x03, 0x50
        /*008a*/ 	.short	0x0000


	//----- nvinfo : EIATTR_MAXREG_COUNT
	.align		4
        /*008c*/ 	.byte	0x03, 0x1b
        /*008e*/ 	.short	0x00ff


	//----- nvinfo : EIATTR_EXIT_INSTR_OFFSETS
	.align		4
        /*0090*/ 	.byte	0x04, 0x1c
        /*0092*/ 	.short	(.L_29 - .L_28)


	//   ....[0]....
.L_28:
        /*0094*/ 	.word	0x00000550


	//----- nvinfo : EIATTR_REQNTID
	.align		4
.L_29:
        /*0098*/ 	.byte	0x04, 0x10
        /*009a*/ 	.short	(.L_31 - .L_30)
.L_30:
        /*009c*/ 	.word	0x00000100
        /*00a0*/ 	.word	0x00000001
        /*00a4*/ 	.word	0x00000001


	//----- nvinfo : EIATTR_CBANK_PARAM_SIZE
	.align		4
.L_31:
        /*00a8*/ 	.byte	0x03, 0x19
        /*00aa*/ 	.short	0x003c


	//----- nvinfo : EIATTR_PARAM_CBANK
	.align		4
        /*00ac*/ 	.byte	0x04, 0x0a
        /*00ae*/ 	.short	(.L_33 - .L_32)
	.align		4
.L_32:
        /*00b0*/ 	.word	index@(.nv.constant0.triton_poi_fused_cat_relu_24)
        /*00b4*/ 	.short	0x0210
        /*00b6*/ 	.short	0x003c


	//----- nvinfo : EIATTR_SW_WAR
	.align		4
.L_33:
        /*00b8*/ 	.byte	0x04, 0x36
        /*00ba*/ 	.short	(.L_35 - .L_34)
.L_34:
        /*00bc*/ 	.word	0x00000008
.L_35:


//--------------------- .nv.callgraph             --------------------------
	.section	.nv.callgraph,"",@"SHT_CUDA_CALLGRAPH"
	.align	4
	.sectionentsize	8
	.align		4
        /*0000*/ 	.word	0x00000000
	.align		4
        /*0004*/ 	.word	0xffffffff
	.align		4
        /*0008*/ 	.word	0x00000000
	.align		4
        /*000c*/ 	.word	0xfffffffe
	.align		4
        /*0010*/ 	.word	0x00000000
	.align		4
        /*0014*/ 	.word	0xfffffffd
	.align		4
        /*0018*/ 	.word	0x00000000
	.align		4
        /*001c*/ 	.word	0xfffffffc


//--------------------- .nv.constant4             --------------------------
	.section	.nv.constant4,"a",@progbits
	.align	8
	.align		8
.nv.constant4:
        /*0000*/ 	.dword	_$_str
	.align		8
        /*0008*/ 	.dword	_$_str_$_2


//--------------------- .text.triton_poi_fused_cat_relu_24 --------------------------
	.section	.text.triton_poi_fused_cat_relu_24,"ax",@progbits
	.align	128
        .global         triton_poi_fused_cat_relu_24
        .type           triton_poi_fused_cat_relu_24,@function
        .size           triton_poi_fused_cat_relu_24,(.L_x_1 - triton_poi_fused_cat_relu_24)
        .other          triton_poi_fused_cat_relu_24,@"STO_CUDA_ENTRY STV_DEFAULT"
triton_poi_fused_cat_relu_24:
.text.triton_poi_fused_cat_relu_24:
[----:B------:R-:W-:Y:S01]  /*0000*/  LDC R1, c[0x0][0x28] ;  /* 0x00000a00ff017b82 */ /* 0x000fe20000000800 */
[----:B------:R-:W1:Y:S07]  /*0010*/  S2R R0, SR_TID.X ;  /* 0x0000000000007919 */ /* 0x000e6e0000002100 */
[----:B------:R-:W2:Y:S01]  /*0020*/  LDC.64 R8, c[0x0][0x220] ;  /* 0x00008800ff087b82 */ /* 0x000ea20000000a00 */
[----:B------:R-:W-:Y:S01]  /*0030*/  ULDC.64 UR4, c[0x0][0x208] ;  /* 0x0000820000047ab9 */ /* 0x000fe20000000a00 */
[----:B------:R-:W3:Y:S06]  /*0040*/  S2R R3, SR_CTAID.X ;  /* 0x0000000000037919 */ /* 0x000eec0000002500 */
[----:B------:R-:W4:Y:S08]  /*0050*/  LDC.64 R22, c[0x0][0x218] ;  /* 0x00008600ff167b82 */ /* 0x000f300000000a00 */
[----:B------:R-:W5:Y:S08]  /*0060*/  LDC.64 R20, c[0x0][0x210] ;  /* 0x00008400ff147b82 */ /* 0x000f700000000a00 */
[----:B------:R-:W4:Y:S01]  /*0070*/  LDC.64 R18, c[0x0][0x228] ;  /* 0x00008a00ff127b82 */ /* 0x000f220000000a00 */
[----:B-1----:R-:W-:-:S07]  /*0080*/  IMAD.SHL.U32 R0, R0, 0x2, RZ ;  /* 0x0000000200007824 */ /* 0x002fce00078e00ff */
[----:B------:R-:W1:Y:S01]  /*0090*/  LDC.64 R16, c[0x0][0x230] ;  /* 0x00008c00ff107b82 */ /* 0x000e620000000a00 */
[----:B------:R-:W-:-:S07]  /*00a0*/  LOP3.LUT R0, R0, 0x1fe, RZ, 0xc0, !PT ;  /* 0x000001fe00007812 */ /* 0x000fce00078ec0ff */
[----:B------:R-:W1:Y:S01]  /*00b0*/  LDC.64 R12, c[0x0][0x238] ;  /* 0x00008e00ff0c7b82 */ /* 0x000e620000000a00 */
[----:B---3--:R-:W-:-:S05]  /*00c0*/  IMAD R0, R3, 0x200, R0 ;  /* 0x0000020003007824 */ /* 0x008fca00078e0200 */
[----:B------:R-:W-:-:S04]  /*00d0*/  SHF.R.S32.HI R3, RZ, 0x1f, R0 ;  /* 0x0000001fff037819 */ /* 0x000fc80000011400 */
[----:B------:R-:W-:-:S04]  /*00e0*/  LEA.HI R4, R3, R0, RZ, 0x8 ;  /* 0x0000000003047211 */ /* 0x000fc800078f40ff */
[----:B------:R-:W-:-:S05]  /*00f0*/  LOP3.LUT R3, R4, 0xffffff00, RZ, 0xc0, !PT ;  /* 0xffffff0004037812 */ /* 0x000fca00078ec0ff */
[----:B------:R-:W-:Y:S01]  /*0100*/  IMAD.IADD R14, R0, 0x1, -R3 ;  /* 0x00000001000e7824 */ /* 0x000fe200078e0a03 */
[----:B------:R-:W-:-:S03]  /*0110*/  CS2R R2, SRZ ;  /* 0x0000000000027805 */ /* 0x000fc6000001ff00 */
[C---:B--2---:R-:W-:Y:S01]  /*0120*/  IMAD.WIDE R8, R14.reuse, 0x4, R8 ;  /* 0x000000040e087825 */ /* 0x044fe200078e0208 */
[----:B------:R-:W-:-:S13]  /*0130*/  ISETP.GE.AND P3, PT, R14, 0x80, PT ;  /* 0x000000800e00780c */ /* 0x000fda0003f66270 */
[----:B------:R2:W3:Y:S01]  /*0140*/  @!P3 LDG.E.EL.64 R2, desc[UR4][R8.64] ;  /* 0x000000040802b981 */ /* 0x0004e2000c2e1b00 */
[----:B------:R-:W-:Y:S02]  /*0150*/  SHF.R.S32.HI R15, RZ, 0x8, R4 ;  /* 0x00000008ff0f7819 */ /* 0x000fe40000011404 */
[----:B------:R-:W-:Y:S01]  /*0160*/  CS2R R4, SRZ ;  /* 0x0000000000047805 */ /* 0x000fe2000001ff00 */
[----:B----4-:R-:W-:Y:S01]  /*0170*/  IMAD.WIDE R22, R14, 0x4, R22 ;  /* 0x000000040e167825 */ /* 0x010fe200078e0216 */
[----:B------:R-:W-:-:S03]  /*0180*/  CS2R R6, SRZ ;  /* 0x0000000000067805 */ /* 0x000fc6000001ff00 */
[----:B------:R-:W-:Y:S01]  /*0190*/  IMAD R15, R15, 0x80, R14 ;  /* 0x000000800f0f7824 */ /* 0x000fe200078e020e */
[----:B------:R-:W4:Y:S03]  /*01a0*/  @!P3 LDG.E.EL.64 R4, desc[UR4][R22.64] ;  /* 0x000000041604b981 */ /* 0x000f26000c2e1b00 */
[----:B-----5:R-:W-:-:S05]  /*01b0*/  IMAD.WIDE R20, R15, 0x4, R20 ;  /* 0x000000040f147825 */ /* 0x020fca00078e0214 */
[----:B------:R-:W5:Y:S01]  /*01c0*/  @!P3 LDG.E.EL.64 R6, desc[UR4][R20.64] ;  /* 0x000000041406b981 */ /* 0x000f62000c2e1b00 */
[C---:B------:R-:W-:Y:S02]  /*01d0*/  ISETP.GT.AND P2, PT, R14.reuse, 0x7f, PT ;  /* 0x0000007f0e00780c */ /* 0x040fe40003f44270 */
[----:B--2---:R-:W-:Y:S02]  /*01e0*/  CS2R R8, SRZ ;  /* 0x0000000000087805 */ /* 0x004fe4000001ff00 */
[----:B------:R-:W-:Y:S01]  /*01f0*/  CS2R R10, SRZ ;  /* 0x00000000000a7805 */ /* 0x000fe2000001ff00 */
[----:B0-----:R-:W-:-:S04]  /*0200*/  IMAD.WIDE R18, R14, 0x4, R18 ;  /* 0x000000040e127825 */ /* 0x001fc800078e0212 */
[----:B-1----:R-:W-:Y:S01]  /*0210*/  IMAD.WIDE R16, R14, 0x4, R16 ;  /* 0x000000040e107825 */ /* 0x002fe200078e0210 */
[----:B------:R-:W2:Y:S03]  /*0220*/  @!P3 LDG.E.EL.64 R8, desc[UR4][R18.64] ;  /* 0x000000041208b981 */ /* 0x000ea6000c2e1b00 */
[----:B------:R-:W-:Y:S01]  /*0230*/  IMAD.WIDE R14, R15, 0x4, R12 ;  /* 0x000000040f0e7825 */ /* 0x000fe200078e020c */
[----:B------:R-:W2:Y:S01]  /*0240*/  @!P3 LDG.E.EL.64 R10, desc[UR4][R16.64] ;  /* 0x00000004100ab981 */ /* 0x000ea2000c2e1b00 */
[----:B------:R-:W-:-:S06]  /*0250*/  CS2R R12, SRZ ;  /* 0x00000000000c7805 */ /* 0x000fcc000001ff00 */
[----:B------:R0:W2:Y:S02]  /*0260*/  @P2 LDG.E.EL.64 R12, desc[UR4][R14.64+-0x200] ;  /* 0xfffe00040e0c2981 */ /* 0x0000a4000c2e1b00 */
[----:B0-----:R-:W-:Y:S01]  /*0270*/  IMAD.MOV.U32 R15, RZ, RZ, 0x3e800000 ;  /* 0x3e800000ff0f7424 */ /* 0x001fe200078e00ff */
[----:B---3--:R-:W-:Y:S02]  /*0280*/  SEL R2, R2, RZ, !P3 ;  /* 0x000000ff02027207 */ /* 0x008fe40005800000 */
[----:B------:R-:W-:-:S03]  /*0290*/  SEL R3, R3, RZ, !P3 ;  /* 0x000000ff03037207 */ /* 0x000fc60005800000 */
[----:B------:R-:W-:-:S04]  /*02a0*/  FADD R2, R2, 9.9999997473787516356e-06 ;  /* 0x3727c5ac02027421 */ /* 0x000fc80000000000 */
[----:B------:R-:W0:Y:S01]  /*02b0*/  MUFU.SQRT R20, R2 ;  /* 0x0000000200147308 */ /* 0x000e220000002000 */
[----:B------:R-:W-:-:S07]  /*02c0*/  FADD R3, R3, 9.9999997473787516356e-06 ;  /* 0x3727c5ac03037421 */ /* 0x000fce0000000000 */
[----:B------:R-:W1:Y:S01]  /*02d0*/  MUFU.SQRT R18, R3 ;  /* 0x0000000300127308 */ /* 0x000e620000002000 */
[C---:B0-----:R-:W-:Y:S02]  /*02e0*/  FSETP.GT.AND P0, PT, R20.reuse, 8.50705917302346158658e+37, PT ;  /* 0x7e8000001400780b */ /* 0x041fe40003f04000 */
[----:B------:R-:W-:Y:S02]  /*02f0*/  FSETP.GEU.AND P4, PT, R20, 1.175494350822287508e-38, PT ;  /* 0x008000001400780b */ /* 0x000fe40003f8e000 */
[C---:B-1----:R-:W-:Y:S02]  /*0300*/  FSETP.GT.AND P1, PT, R18.reuse, 8.50705917302346158658e+37, PT ;  /* 0x7e8000001200780b */ /* 0x042fe40003f24000 */
[----:B------:R-:W-:-:S07]  /*0310*/  FSETP.GEU.AND P5, PT, R18, 1.175494350822287508e-38, PT ;  /* 0x008000001200780b */ /* 0x000fce0003fae000 */
[----:B------:R-:W-:-:S04]  /*0320*/  @P0 FMUL R20, R20, 0.25 ;  /* 0x3e80000014140820 */ /* 0x000fc80000400000 */
[----:B------:R-:W-:Y:S01]  /*0330*/  @!P4 FMUL R20, R20, 16777216 ;  /* 0x4b8000001414c820 */ /* 0x000fe20000400000 */
[----:B------:R-:W-:-:S05]  /*0340*/  @P1 FMUL R18, R18, 0.25 ;  /* 0x3e80000012121820 */ /* 0x000fca0000400000 */
[----:B------:R-:W0:Y:S01]  /*0350*/  MUFU.RCP R20, R20 ;  /* 0x0000001400147308 */ /* 0x000e220000001000 */
[----:B------:R-:W-:Y:S01]  /*0360*/  @!P5 FMUL R18, R18, 16777216 ;  /* 0x4b8000001212d820 */ /* 0x000fe20000400000 */
[----:B------:R-:W-:-:S06]  /*0370*/  FSEL R3, R15, 1, P0 ;  /* 0x3f8000000f037808 */ /* 0x000fcc0000000000 */
[----:B------:R-:W1:Y:S01]  /*0380*/  MUFU.RCP R18, R18 ;  /* 0x0000001200127308 */ /* 0x000e620000001000 */
[----:B------:R-:W-:Y:S01]  /*0390*/  @!P4 FMUL R3, R3, 16777216 ;  /* 0x4b8000000303c820 */ /* 0x000fe20000400000 */
[----:B----4-:R-:W-:Y:S02]  /*03a0*/  SEL R17, R4, RZ, !P3 ;  /* 0x000000ff04117207 */ /* 0x010fe40005800000 */
[----:B-----5:R-:W-:Y:S02]  /*03b0*/  SEL R4, R7, RZ, !P3 ;  /* 0x000000ff07047207 */ /* 0x020fe40005800000 */
[----:B------:R-:W-:Y:S02]  /*03c0*/  FSEL R15, R15, 1, P1 ;  /* 0x3f8000000f0f7808 */ /* 0x000fe40000800000 */
[----:B------:R-:W-:Y:S01]  /*03d0*/  SEL R7, R5, RZ, !P3 ;  /* 0x000000ff05077207 */ /* 0x000fe20005800000 */
[----:B0-----:R-:W-:Y:S02]  /*03e0*/  FMUL R5, R20, R3 ;  /* 0x0000000314057220 */ /* 0x001fe40000400000 */
[----:B------:R-:W0:Y:S01]  /*03f0*/  LDC.64 R2, c[0x0][0x240] ;  /* 0x00009000ff027b82 */ /* 0x000e220000000a00 */
[----:B------:R-:W-:Y:S01]  /*0400*/  SEL R6, R6, RZ, !P3 ;  /* 0x000000ff06067207 */ /* 0x000fe20005800000 */
[----:B------:R-:W-:Y:S01]  /*0410*/  @!P5 FMUL R15, R15, 16777216 ;  /* 0x4b8000000f0fd820 */ /* 0x000fe20000400000 */
[----:B------:R-:W-:-:S03]  /*0420*/  FADD R4, R4, -R7 ;  /* 0x8000000704047221 */ /* 0x000fc60000000000 */
[----:B------:R-:W-:Y:S01]  /*0430*/  FADD R6, R6, -R17 ;  /* 0x8000001106067221 */ /* 0x000fe20000000000 */
[----:B-1----:R-:W-:Y:S01]  /*0440*/  FMUL R15, R18, R15 ;  /* 0x0000000f120f7220 */ /* 0x002fe20000400000 */
[----:B--2---:R-:W-:Y:S02]  /*0450*/  SEL R8, R8, RZ, !P3 ;  /* 0x000000ff08087207 */ /* 0x004fe40005800000 */
[----:B------:R-:W-:Y:S01]  /*0460*/  SEL R9, R9, RZ, !P3 ;  /* 0x000000ff09097207 */ /* 0x000fe20005800000 */
[----:B------:R-:W-:Y:S01]  /*0470*/  FMUL R5, R6, R5 ;  /* 0x0000000506057220 */ /* 0x000fe20000400000 */
[----:B------:R-:W-:Y:S01]  /*0480*/  SEL R10, R10, RZ, !P3 ;  /* 0x000000ff0a0a7207 */ /* 0x000fe20005800000 */
[----:B------:R-:W-:Y:S01]  /*0490*/  FMUL R4, R4, R15 ;  /* 0x0000000f04047220 */ /* 0x000fe20000400000 */
[----:B------:R-:W-:-:S03]  /*04a0*/  SEL R11, R11, RZ, !P3 ;  /* 0x000000ff0b0b7207 */ /* 0x000fc60005800000 */
[----:B------:R-:W-:Y:S01]  /*04b0*/  FFMA R10, R5, R8, R10 ;  /* 0x00000008050a7223 */ /* 0x000fe2000000000a */
[----:B------:R-:W-:Y:S01]  /*04c0*/  @P3 SEL R10, R12, RZ, P2 ;  /* 0x000000ff0c0a3207 */ /* 0x000fe20001000000 */
[----:B------:R-:W-:Y:S01]  /*04d0*/  FFMA R11, R4, R9, R11 ;  /* 0x00000009040b7223 */ /* 0x000fe2000000000b */
[----:B------:R-:W-:Y:S02]  /*04e0*/  @P3 SEL R11, R13, RZ, P2 ;  /* 0x000000ff0d0b3207 */ /* 0x000fe40001000000 */
[----:B------:R-:W-:Y:S02]  /*04f0*/  FSETP.GEU.AND P0, PT, R10, RZ, PT ;  /* 0x000000ff0a00720b */ /* 0x000fe40003f0e000 */
[C---:B------:R-:W-:Y:S01]  /*0500*/  FSETP.GEU.AND P1, PT, R11.reuse, RZ, PT ;  /* 0x000000ff0b00720b */ /* 0x040fe20003f2e000 */
[----:B0-----:R-:W-:Y:S01]  /*0510*/  IMAD.WIDE R2, R0, 0x4, R2 ;  /* 0x0000000400027825 */ /* 0x001fe200078e0202 */
[----:B------:R-:W-:Y:S02]  /*0520*/  FSEL R10, R10, RZ, P0 ;  /* 0x000000ff0a0a7208 */ /* 0x000fe40000000000 */
[----:B------:R-:W-:-:S05]  /*0530*/  FSEL R11, R11, RZ, P1 ;  /* 0x000000ff0b0b7208 */ /* 0x000fca0000800000 */
[----:B------:R-:W-:Y:S01]  /*0540*/  STG.E.64 desc[UR4][R2.64], R10 ;  /* 0x0000000a02007986 */ /* 0x000fe2000c101b04 */
[----:B------:R-:W-:Y:S05]  /*0550*/  EXIT ;  /* 0x000000000000794d */ /* 0x000fea0003800000 */
.L_x_0:
[----:B------:R-:W-:-:S00]  /*0560*/  BRA `(.L_x_0) ;  /* 0xfffffffc00fc7947 */ /* 0x000fc0000383ffff */
[----:B------:R-:W-:-:S00]  /*0570*/  NOP ;  /* 0x0000000000007918 */ /* 0x000fc00000000000 */
        /* <DEDUP_REMOVED lines=8> */
.L_x_1:


//--------------------- .nv.global.init           --------------------------
	.section	.nv.global.init,"aw",@progbits
.nv.global.init:
	.type		_$_str,@object
	.size		_$_str,(_$_str_$_2 - _$_str)
_$_str:
        /*0000*/ 	.byte	0x5f, 0x5f, 0x43, 0x55, 0x44, 0x41, 0x5f, 0x46, 0x54, 0x5a, 0x00
	.type		_$_str_$_2,@object
	.size		_$_str_$_2,(.L_1 - _$_str_$_2)
_$_str_$_2:
        /*000b*/ 	.byte	0x5f, 0x5f, 0x43, 0x55, 0x44, 0x41, 0x5f, 0x50, 0x52, 0x45, 0x43, 0x5f, 0x53, 0x51, 0x52, 0x54
        /*001b*/ 	.byte	0x00
.L_1:


//--------------------- .nv.constant0.triton_poi_fused_cat_relu_24 --------------------------
	.section	.nv.constant0.triton_poi_fused_cat_relu_24,"a",@progbits
	.sectionflags	@""
	.align	4
.nv.constant0.triton_poi_fused_cat_relu_24:
	.zero		588
